//
// Generated by NVIDIA NVVM Compiler
//
// Compiler Build ID: CL-36424714
// Cuda compilation tools, release 13.0, V13.0.88
// Based on NVVM 20.0.0
//

.version 9.0
.target sm_100
.address_size 64

	// .globl	_Z14convolution_1dPiS_S_ii

.visible .entry _Z14convolution_1dPiS_S_ii(
	.param .u64 .ptr .align 1 _Z14convolution_1dPiS_S_ii_param_0,
	.param .u64 .ptr .align 1 _Z14convolution_1dPiS_S_ii_param_1,
	.param .u64 .ptr .align 1 _Z14convolution_1dPiS_S_ii_param_2,
	.param .u32 _Z14convolution_1dPiS_S_ii_param_3,
	.param .u32 _Z14convolution_1dPiS_S_ii_param_4
)
{
	.reg .pred 	%p<55>;
	.reg .b32 	%r<136>;
	.reg .b64 	%rd<47>;

	ld.param.u64 	%rd7, [_Z14convolution_1dPiS_S_ii_param_0];
	ld.param.u64 	%rd8, [_Z14convolution_1dPiS_S_ii_param_1];
	ld.param.u64 	%rd6, [_Z14convolution_1dPiS_S_ii_param_2];
	ld.param.u32 	%r65, [_Z14convolution_1dPiS_S_ii_param_3];
	ld.param.u32 	%r66, [_Z14convolution_1dPiS_S_ii_param_4];
	cvta.to.global.u64 	%rd1, %rd8;
	cvta.to.global.u64 	%rd2, %rd7;
	mov.u32 	%r68, %ctaid.x;
	mov.u32 	%r69, %ntid.x;
	mov.u32 	%r70, %tid.x;
	mad.lo.s32 	%r1, %r68, %r69, %r70;
	shr.u32 	%r71, %r66, 31;
	add.s32 	%r72, %r66, %r71;
	shr.s32 	%r73, %r72, 1;
	sub.s32 	%r2, %r1, %r73;
	setp.lt.s32 	%p1, %r66, 1;
	mov.b32 	%r112, 0;
	@%p1 bra 	$L__BB0_41;
	and.b32  	%r3, %r66, 7;
	setp.lt.u32 	%p2, %r66, 8;
	mov.b32 	%r128, 0;
	mov.u32 	%r112, %r128;
	@%p2 bra 	$L__BB0_20;
	and.b32  	%r128, %r66, 2147483640;
	mov.b32 	%r110, 0;
	mov.u32 	%r112, %r110;
$L__BB0_3:
	.pragma "nounroll";
	add.s32 	%r7, %r2, %r110;
	setp.lt.s32 	%p3, %r7, 0;
	setp.ge.s32 	%p4, %r7, %r65;
	mul.wide.u32 	%rd9, %r110, 4;
	add.s64 	%rd3, %rd1, %rd9;
	or.pred  	%p5, %p3, %p4;
	@%p5 bra 	$L__BB0_5;
	mul.wide.u32 	%rd10, %r7, 4;
	add.s64 	%rd11, %rd2, %rd10;
	ld.global.u32 	%r77, [%rd11];
	ld.global.u32 	%r78, [%rd3];
	mad.lo.s32 	%r112, %r78, %r77, %r112;
$L__BB0_5:
	add.s32 	%r10, %r7, 1;
	setp.lt.s32 	%p6, %r10, 0;
	setp.ge.s32 	%p7, %r10, %r65;
	or.pred  	%p8, %p6, %p7;
	@%p8 bra 	$L__BB0_7;
	mul.wide.u32 	%rd12, %r10, 4;
	add.s64 	%rd13, %rd2, %rd12;
	ld.global.u32 	%r79, [%rd13];
	ld.global.u32 	%r80, [%rd3+4];
	mad.lo.s32 	%r112, %r80, %r79, %r112;
$L__BB0_7:
	add.s32 	%r13, %r7, 2;
	setp.lt.s32 	%p9, %r13, 0;
	setp.ge.s32 	%p10, %r13, %r65;
	or.pred  	%p11, %p9, %p10;
	@%p11 bra 	$L__BB0_9;
	mul.wide.u32 	%rd14, %r13, 4;
	add.s64 	%rd15, %rd2, %rd14;
	ld.global.u32 	%r81, [%rd15];
	ld.global.u32 	%r82, [%rd3+8];
	mad.lo.s32 	%r112, %r82, %r81, %r112;
$L__BB0_9:
	add.s32 	%r16, %r7, 3;
	setp.lt.s32 	%p12, %r16, 0;
	setp.ge.s32 	%p13, %r16, %r65;
	or.pred  	%p14, %p12, %p13;
	@%p14 bra 	$L__BB0_11;
	mul.wide.u32 	%rd16, %r16, 4;
	add.s64 	%rd17, %rd2, %rd16;
	ld.global.u32 	%r83, [%rd17];
	ld.global.u32 	%r84, [%rd3+12];
	mad.lo.s32 	%r112, %r84, %r83, %r112;
$L__BB0_11:
	add.s32 	%r19, %r7, 4;
	setp.lt.s32 	%p15, %r19, 0;
	setp.ge.s32 	%p16, %r19, %r65;
	or.pred  	%p17, %p15, %p16;
	@%p17 bra 	$L__BB0_13;
	mul.wide.u32 	%rd18, %r19, 4;
	add.s64 	%rd19, %rd2, %rd18;
	ld.global.u32 	%r85, [%rd19];
	ld.global.u32 	%r86, [%rd3+16];
	mad.lo.s32 	%r112, %r86, %r85, %r112;
$L__BB0_13:
	add.s32 	%r22, %r7, 5;
	setp.lt.s32 	%p18, %r22, 0;
	setp.ge.s32 	%p19, %r22, %r65;
	or.pred  	%p20, %p18, %p19;
	@%p20 bra 	$L__BB0_15;
	mul.wide.u32 	%rd20, %r22, 4;
	add.s64 	%rd21, %rd2, %rd20;
	ld.global.u32 	%r87, [%rd21];
	ld.global.u32 	%r88, [%rd3+20];
	mad.lo.s32 	%r112, %r88, %r87, %r112;
$L__BB0_15:
	add.s32 	%r25, %r7, 6;
	setp.lt.s32 	%p21, %r25, 0;
	setp.ge.s32 	%p22, %r25, %r65;
	or.pred  	%p23, %p21, %p22;
	@%p23 bra 	$L__BB0_17;
	mul.wide.u32 	%rd22, %r25, 4;
	add.s64 	%rd23, %rd2, %rd22;
	ld.global.u32 	%r89, [%rd23];
	ld.global.u32 	%r90, [%rd3+24];
	mad.lo.s32 	%r112, %r90, %r89, %r112;
$L__BB0_17:
	add.s32 	%r28, %r7, 7;
	setp.lt.s32 	%p24, %r28, 0;
	setp.ge.s32 	%p25, %r28, %r65;
	or.pred  	%p26, %p24, %p25;
	@%p26 bra 	$L__BB0_19;
	mul.wide.u32 	%rd24, %r28, 4;
	add.s64 	%rd25, %rd2, %rd24;
	ld.global.u32 	%r91, [%rd25];
	ld.global.u32 	%r92, [%rd3+28];
	mad.lo.s32 	%r112, %r92, %r91, %r112;
$L__BB0_19:
	add.s32 	%r110, %r110, 8;
	setp.ne.s32 	%p27, %r110, %r128;
	@%p27 bra 	$L__BB0_3;
$L__BB0_20:
	setp.eq.s32 	%p28, %r3, 0;
	@%p28 bra 	$L__BB0_41;
	and.b32  	%r35, %r66, 3;
	setp.lt.u32 	%p29, %r3, 4;
	@%p29 bra 	$L__BB0_31;
	add.s32 	%r36, %r2, %r128;
	setp.lt.s32 	%p30, %r36, 0;
	setp.ge.s32 	%p31, %r36, %r65;
	mul.wide.u32 	%rd26, %r128, 4;
	add.s64 	%rd4, %rd1, %rd26;
	or.pred  	%p32, %p30, %p31;
	@%p32 bra 	$L__BB0_24;
	mul.wide.u32 	%rd27, %r36, 4;
	add.s64 	%rd28, %rd2, %rd27;
	ld.global.u32 	%r94, [%rd28];
	ld.global.u32 	%r95, [%rd4];
	mad.lo.s32 	%r112, %r95, %r94, %r112;
$L__BB0_24:
	add.s32 	%r39, %r36, 1;
	setp.lt.s32 	%p33, %r39, 0;
	setp.ge.s32 	%p34, %r39, %r65;
	or.pred  	%p35, %p33, %p34;
	@%p35 bra 	$L__BB0_26;
	mul.wide.u32 	%rd29, %r39, 4;
	add.s64 	%rd30, %rd2, %rd29;
	ld.global.u32 	%r96, [%rd30];
	ld.global.u32 	%r97, [%rd4+4];
	mad.lo.s32 	%r112, %r97, %r96, %r112;
$L__BB0_26:
	add.s32 	%r42, %r36, 2;
	setp.lt.s32 	%p36, %r42, 0;
	setp.ge.s32 	%p37, %r42, %r65;
	or.pred  	%p38, %p36, %p37;
	@%p38 bra 	$L__BB0_28;
	mul.wide.u32 	%rd31, %r42, 4;
	add.s64 	%rd32, %rd2, %rd31;
	ld.global.u32 	%r98, [%rd32];
	ld.global.u32 	%r99, [%rd4+8];
	mad.lo.s32 	%r112, %r99, %r98, %r112;
$L__BB0_28:
	add.s32 	%r45, %r36, 3;
	setp.lt.s32 	%p39, %r45, 0;
	setp.ge.s32 	%p40, %r45, %r65;
	or.pred  	%p41, %p39, %p40;
	@%p41 bra 	$L__BB0_30;
	mul.wide.u32 	%rd33, %r45, 4;
	add.s64 	%rd34, %rd2, %rd33;
	ld.global.u32 	%r100, [%rd34];
	ld.global.u32 	%r101, [%rd4+12];
	mad.lo.s32 	%r112, %r101, %r100, %r112;
$L__BB0_30:
	add.s32 	%r128, %r128, 4;
$L__BB0_31:
	setp.eq.s32 	%p42, %r35, 0;
	@%p42 bra 	$L__BB0_41;
	setp.eq.s32 	%p43, %r35, 1;
	@%p43 bra 	$L__BB0_38;
	add.s32 	%r52, %r2, %r128;
	setp.lt.s32 	%p44, %r52, 0;
	setp.ge.s32 	%p45, %r52, %r65;
	mul.wide.u32 	%rd35, %r128, 4;
	add.s64 	%rd5, %rd1, %rd35;
	or.pred  	%p46, %p44, %p45;
	@%p46 bra 	$L__BB0_35;
	mul.wide.u32 	%rd36, %r52, 4;
	add.s64 	%rd37, %rd2, %rd36;
	ld.global.u32 	%r103, [%rd37];
	ld.global.u32 	%r104, [%rd5];
	mad.lo.s32 	%r112, %r104, %r103, %r112;
$L__BB0_35:
	add.s32 	%r55, %r52, 1;
	setp.lt.s32 	%p47, %r55, 0;
	setp.ge.s32 	%p48, %r55, %r65;
	or.pred  	%p49, %p47, %p48;
	@%p49 bra 	$L__BB0_37;
	mul.wide.u32 	%rd38, %r55, 4;
	add.s64 	%rd39, %rd2, %rd38;
	ld.global.u32 	%r105, [%rd39];
	ld.global.u32 	%r106, [%rd5+4];
	mad.lo.s32 	%r112, %r106, %r105, %r112;
$L__BB0_37:
	add.s32 	%r128, %r128, 2;
$L__BB0_38:
	and.b32  	%r107, %r66, 1;
	setp.eq.b32 	%p50, %r107, 1;
	not.pred 	%p51, %p50;
	@%p51 bra 	$L__BB0_41;
	add.s32 	%r62, %r2, %r128;
	setp.lt.s32 	%p52, %r62, 0;
	setp.ge.s32 	%p53, %r62, %r65;
	or.pred  	%p54, %p52, %p53;
	@%p54 bra 	$L__BB0_41;
	mul.wide.u32 	%rd40, %r62, 4;
	add.s64 	%rd41, %rd2, %rd40;
	ld.global.u32 	%r108, [%rd41];
	mul.wide.u32 	%rd42, %r128, 4;
	add.s64 	%rd43, %rd1, %rd42;
	ld.global.u32 	%r109, [%rd43];
	mad.lo.s32 	%r112, %r109, %r108, %r112;
$L__BB0_41:
	cvta.to.global.u64 	%rd44, %rd6;
	mul.wide.s32 	%rd45, %r1, 4;
	add.s64 	%rd46, %rd44, %rd45;
	st.global.u32 	[%rd46], %r112;
	ret;

}


// ===== COMPILED SASS (sm_100) =====

	.target	sm_100

	.elftype	@"ET_EXEC"


//--------------------- .note.nv.tkinfo           --------------------------
	.section	.note.nv.tkinfo,"",@"SHT_NOTE"
	.sectionflags	@"SHF_NOTE_NV_TKINFO"
	.tkinfo
        /*0018*/ 	.word	0x00000002
        /*0030*/ 	.string	""
        /*0030*/ 	.string	"ptxas"
        /*0030*/ 	.string	"Cuda compilation tools, release 13.0, V13.0.88"
        /*0030*/ 	.string	"Build cuda_13.0.r13.0/compiler.36424714_0"
        /*0030*/ 	.string	"-arch sm_100 -m 64 "



//--------------------- .note.nv.cuinfo           --------------------------
	.section	.note.nv.cuinfo,"",@"SHT_NOTE"
	.sectionflags	@"SHF_NOTE_NV_CUINFO"
        /*0018*/ 	.short	0x0002
        /*001a*/ 	.short	0x0064
        /*001c*/ 	.short	0x0082
	.zero		2


//--------------------- .nv.info                  --------------------------
	.section	.nv.info,"",@"SHT_CUDA_INFO"
	.align	4


	//----- nvinfo : EIATTR_REGCOUNT
	.align		4
        /*0000*/ 	.byte	0x04, 0x2f
        /*0002*/ 	.short	(.L_1 - .L_0)
	.align		4
.L_0:
        /*0004*/ 	.word	index@(_Z14convolution_1dPiS_S_ii)
        /*0008*/ 	.word	0x00000020


	//----- nvinfo : EIATTR_FRAME_SIZE
	.align		4
.L_1:
        /*000c*/ 	.byte	0x04, 0x11
        /*000e*/ 	.short	(.L_3 - .L_2)
	.align		4
.L_2:
        /*0010*/ 	.word	index@(_Z14convolution_1dPiS_S_ii)
        /*0014*/ 	.word	0x00000000


	//----- nvinfo : EIATTR_MIN_STACK_SIZE
	.align		4
.L_3:
        /*0018*/ 	.byte	0x04, 0x12
        /*001a*/ 	.short	(.L_5 - .L_4)
	.align		4
.L_4:
        /*001c*/ 	.word	index@(_Z14convolution_1dPiS_S_ii)
        /*0020*/ 	.word	0x00000000
.L_5:


//--------------------- .nv.compat                --------------------------
	.section	.nv.compat,"",@"SHT_CUDA_COMPAT_INFO"
	.align	4
        /*0000*/ 	.byte	0x02, 0x09, 0x00, 0x00, 0x02, 0x02, 0x01, 0x00, 0x02, 0x05, 0x05, 0x00, 0x03, 0x07, 0x01, 0x01
        /*0010*/ 	.byte	0x02, 0x03, 0x00, 0x00, 0x02, 0x06, 0x01, 0x00, 0x04, 0x0b, 0x08, 0x00, 0x09, 0x00, 0x00, 0x00
        /*0020*/ 	.byte	0x00, 0x00, 0x00, 0x00


//--------------------- .nv.info._Z14convolution_1dPiS_S_ii --------------------------
	.section	.nv.info._Z14convolution_1dPiS_S_ii,"",@"SHT_CUDA_INFO"
	.sectionflags	@""
	.align	4


	//----- nvinfo : EIATTR_CUDA_API_VERSION
	.align		4
        /*0000*/ 	.byte	0x04, 0x37
        /*0002*/ 	.short	(.L_7 - .L_6)
.L_6:
        /*0004*/ 	.word	0x00000082


	//----- nvinfo : EIATTR_KPARAM_INFO
	.align		4
.L_7:
        /*0008*/ 	.byte	0x04, 0x17
        /*000a*/ 	.short	(.L_9 - .L_8)
.L_8:
        /*000c*/ 	.word	0x00000000
        /*0010*/ 	.short	0x0004
        /*0012*/ 	.short	0x001c
        /*0014*/ 	.byte	0x00, 0xf0, 0x11, 0x00


	//----- nvinfo : EIATTR_KPARAM_INFO
	.align		4
.L_9:
        /*0018*/ 	.byte	0x04, 0x17
        /*001a*/ 	.short	(.L_11 - .L_10)
.L_10:
        /*001c*/ 	.word	0x00000000
        /*0020*/ 	.short	0x0003
        /*0022*/ 	.short	0x0018
        /*0024*/ 	.byte	0x00, 0xf0, 0x11, 0x00


	//----- nvinfo : EIATTR_KPARAM_INFO
	.align		4
.L_11:
        /*0028*/ 	.byte	0x04, 0x17
        /*002a*/ 	.short	(.L_13 - .L_12)
.L_12:
        /*002c*/ 	.word	0x00000000
        /*0030*/ 	.short	0x0002
        /*0032*/ 	.short	0x0010
        /*0034*/ 	.byte	0x00, 0xf5, 0x21, 0x00


	//----- nvinfo : EIATTR_KPARAM_INFO
	.align		4
.L_13:
        /*0038*/ 	.byte	0x04, 0x17
        /*003a*/ 	.short	(.L_15 - .L_14)
.L_14:
        /*003c*/ 	.word	0x00000000
        /*0040*/ 	.short	0x0001
        /*0042*/ 	.short	0x0008
        /*0044*/ 	.byte	0x00, 0xf5, 0x21, 0x00


	//----- nvinfo : EIATTR_KPARAM_INFO
	.align		4
.L_15:
        /*0048*/ 	.byte	0x04, 0x17
        /*004a*/ 	.short	(.L_17 - .L_16)
.L_16:
        /*004c*/ 	.word	0x00000000
        /*0050*/ 	.short	0x0000
        /*0052*/ 	.short	0x0000
        /*0054*/ 	.byte	0x00, 0xf5, 0x21, 0x00


	//----- nvinfo : EIATTR_SPARSE_MMA_MASK
	.align		4
.L_17:
        /*0058*/ 	.byte	0x03, 0x50
        /*005a*/ 	.short	0x0000


	//----- nvinfo : EIATTR_MAXREG_COUNT
	.align		4
        /*005c*/ 	.byte	0x03, 0x1b
        /*005e*/ 	.short	0x00ff


	//----- nvinfo : EIATTR_MERCURY_ISA_VERSION
	.align		4
        /*0060*/ 	.byte	0x03, 0x5f
        /*0062*/ 	.short	0x0101


	//----- nvinfo : EIATTR_VRC_CTA_INIT_COUNT
	.align		4
        /*0064*/ 	.byte	0x02, 0x4a
	.zero		1
	.zero		1


	//----- nvinfo : EIATTR_EXIT_INSTR_OFFSETS
	.align		4
        /*0068*/ 	.byte	0x04, 0x1c
        /*006a*/ 	.short	(.L_19 - .L_18)


	//   ....[0]....
.L_18:
        /*006c*/ 	.word	0x00000b20


	//----- nvinfo : EIATTR_CRS_STACK_SIZE
	.align		4
.L_19:
        /*0070*/ 	.byte	0x04, 0x1e
        /*0072*/ 	.short	(.L_21 - .L_20)
.L_20:
        /*0074*/ 	.word	0x00000000


	//----- nvinfo : EIATTR_CBANK_PARAM_SIZE
	.align		4
.L_21:
        /*0078*/ 	.byte	0x03, 0x19
        /*007a*/ 	.short	0x0020


	//----- nvinfo : EIATTR_PARAM_CBANK
	.align		4
        /*007c*/ 	.byte	0x04, 0x0a
        /*007e*/ 	.short	(.L_23 - .L_22)
	.align		4
.L_22:
        /*0080*/ 	.word	index@(.nv.constant0._Z14convolution_1dPiS_S_ii)
        /*0084*/ 	.short	0x0380
        /*0086*/ 	.short	0x0020


	//----- nvinfo : EIATTR_SW_WAR
	.align		4
.L_23:
        /*0088*/ 	.byte	0x04, 0x36
        /*008a*/ 	.short	(.L_25 - .L_24)
.L_24:
        /*008c*/ 	.word	0x00000008
.L_25:


//--------------------- .nv.callgraph             --------------------------
	.section	.nv.callgraph,"",@"SHT_CUDA_CALLGRAPH"
	.align	4
	.sectionentsize	8
	.align		4
        /*0000*/ 	.word	0x00000000
	.align		4
        /*0004*/ 	.word	0xffffffff
	.align		4
        /*0008*/ 	.word	0x00000000
	.align		4
        /*000c*/ 	.word	0xfffffffe
	.align		4
        /*0010*/ 	.word	0x00000000
	.align		4
        /*0014*/ 	.word	0xfffffffd
	.align		4
        /*0018*/ 	.word	0x00000000
	.align		4
        /*001c*/ 	.word	0xfffffffc


//--------------------- .text._Z14convolution_1dPiS_S_ii --------------------------
	.section	.text._Z14convolution_1dPiS_S_ii,"ax",@progbits
	.align	128
        .global         _Z14convolution_1dPiS_S_ii
        .type           _Z14convolution_1dPiS_S_ii,@function
        .size           _Z14convolution_1dPiS_S_ii,(.L_x_7 - _Z14convolution_1dPiS_S_ii)
        .other          _Z14convolution_1dPiS_S_ii,@"STO_CUDA_ENTRY STV_DEFAULT"
_Z14convolution_1dPiS_S_ii:
.text._Z14convolution_1dPiS_S_ii:
[----:B------:R-:W-:Y:S01]  /*0000*/  LDC R1, c[0x0][0x37c] ;  /* 0x0000df00ff017b82 */ /* 0x000fe20000000800 */
[----:B------:R-:W0:Y:S01]  /*0010*/  S2R R3, SR_TID.X ;  /* 0x0000000000037919 */ /* 0x000e220000002100 */
[----:B------:R-:W1:Y:S06]  /*0020*/  LDCU UR5, c[0x0][0x39c] ;  /* 0x00007380ff0577ac */ /* 0x000e6c0008000800 */
[----:B------:R-:W0:Y:S01]  /*0030*/  S2UR UR4, SR_CTAID.X ;  /* 0x00000000000479c3 */ /* 0x000e220000002500 */
[----:B------:R-:W-:Y:S01]  /*0040*/  HFMA2 R0, -RZ, RZ, 0, 0 ;  /* 0x00000000ff007431 */ /* 0x000fe200000001ff */
[----:B------:R-:W2:Y:S06]  /*0050*/  LDCU.64 UR8, c[0x0][0x358] ;  /* 0x00006b00ff0877ac */ /* 0x000eac0008000a00 */
[----:B------:R-:W0:Y:S01]  /*0060*/  LDC R2, c[0x0][0x360] ;  /* 0x0000d800ff027b82 */ /* 0x000e220000000800 */
[----:B-1----:R-:W-:Y:S01]  /*0070*/  UISETP.GE.AND UP0, UPT, UR5, 0x1, UPT ;  /* 0x000000010500788c */ /* 0x002fe2000bf06270 */
[----:B0-----:R-:W-:-:S08]  /*0080*/  IMAD R2, R2, UR4, R3 ;  /* 0x0000000402027c24 */ /* 0x001fd0000f8e0203 */
[----:B--2---:R-:W-:Y:S05]  /*0090*/  BRA.U !UP0, `(.L_x_0) ;  /* 0x0000000908947547 */ /* 0x004fea000b800000 */
[----:B------:R-:W-:Y:S01]  /*00a0*/  UISETP.GE.U32.AND UP0, UPT, UR5, 0x8, UPT ;  /* 0x000000080500788c */ /* 0x000fe2000bf06070 */
[----:B------:R-:W-:Y:S01]  /*00b0*/  IMAD.MOV.U32 R3, RZ, RZ, RZ ;  /* 0x000000ffff037224 */ /* 0x000fe200078e00ff */
[----:B------:R-:W-:Y:S01]  /*00c0*/  ULEA.HI UR4, UR5, UR5, URZ, 0x1 ;  /* 0x0000000505047291 */ /* 0x000fe2000f8f08ff */
[----:B------:R-:W-:Y:S01]  /*00d0*/  MOV R0, RZ ;  /* 0x000000ff00007202 */ /* 0x000fe20000000f00 */
[----:B------:R-:W-:Y:S02]  /*00e0*/  ULOP3.LUT UR6, UR5, 0x7, URZ, 0xc0, !UPT ;  /* 0x0000000705067892 */ /* 0x000fe4000f8ec0ff */
[----:B------:R-:W-:Y:S02]  /*00f0*/  USHF.R.S32.HI UR4, URZ, 0x1, UR4 ;  /* 0x00000001ff047899 */ /* 0x000fe40008011404 */
[----:B------:R-:W-:-:S04]  /*0100*/  UISETP.NE.AND UP1, UPT, UR6, URZ, UPT ;  /* 0x000000ff0600728c */ /* 0x000fc8000bf25270 */
[----:B------:R-:W-:Y:S01]  /*0110*/  VIADD R4, R2, -UR4 ;  /* 0x8000000402047c36 */ /* 0x000fe20008000000 */
[----:B------:R-:W-:Y:S06]  /*0120*/  BRA.U !UP0, `(.L_x_1) ;  /* 0x0000000508287547 */ /* 0x000fec000b800000 */
[----:B------:R-:W-:Y:S01]  /*0130*/  ULOP3.LUT UR4, UR5, 0x7ffffff8, URZ, 0xc0, !UPT ;  /* 0x7ffffff805047892 */ /* 0x000fe2000f8ec0ff */
[----:B------:R-:W-:Y:S01]  /*0140*/  MOV R7, RZ ;  /* 0x000000ff00077202 */ /* 0x000fe20000000f00 */
[----:B------:R-:W-:Y:S01]  /*0150*/  IMAD.MOV.U32 R0, RZ, RZ, RZ ;  /* 0x000000ffff007224 */ /* 0x000fe200078e00ff */
[----:B------:R-:W0:Y:S03]  /*0160*/  LDCU UR7, c[0x0][0x398] ;  /* 0x00007300ff0777ac */ /* 0x000e260008000800 */
[----:B------:R-:W-:-:S07]  /*0170*/  MOV R3, UR4 ;  /* 0x0000000400037c02 */ /* 0x000fce0008000f00 */
.L_x_2:
[----:B------:R-:W-:Y:S01]  /*0180*/  IMAD.IADD R29, R4, 0x1, R7 ;  /* 0x00000001041d7824 */ /* 0x000fe200078e0207 */
[----:B------:R-:W1:Y:S04]  /*0190*/  LDC.64 R14, c[0x0][0x388] ;  /* 0x0000e200ff0e7b82 */ /* 0x000e680000000a00 */
[----:B0-----:R-:W-:-:S04]  /*01a0*/  ISETP.GE.AND P4, PT, R29, UR7, PT ;  /* 0x000000071d007c0c */ /* 0x001fc8000bf86270 */
[----:B------:R-:W-:-:S13]  /*01b0*/  ISETP.LT.OR P4, PT, R29, RZ, P4 ;  /* 0x000000ff1d00720c */ /* 0x000fda0002781670 */
[----:B------:R-:W0:Y:S01]  /*01c0*/  @!P4 LDC.64 R8, c[0x0][0x380] ;  /* 0x0000e000ff08cb82 */ /* 0x000e220000000a00 */
[----:B-1----:R-:W-:-:S05]  /*01d0*/  IMAD.WIDE.U32 R14, R7, 0x4, R14 ;  /* 0x00000004070e7825 */ /* 0x002fca00078e000e */
[----:B------:R-:W2:Y:S01]  /*01e0*/  @!P4 LDG.E R10, desc[UR8][R14.64] ;  /* 0x000000080e0ac981 */ /* 0x000ea2000c1e1900 */
[----:B0-----:R-:W-:-:S06]  /*01f0*/  @!P4 IMAD.WIDE.U32 R8, R29, 0x4, R8 ;  /* 0x000000041d08c825 */ /* 0x001fcc00078e0008 */
[----:B------:R-:W2:Y:S01]  /*0200*/  @!P4 LDG.E R9, desc[UR8][R8.64] ;  /* 0x000000080809c981 */ /* 0x000ea2000c1e1900 */
[----:B------:R-:W-:-:S04]  /*0210*/  IADD3 R19, PT, PT, R29, 0x1, RZ ;  /* 0x000000011d137810 */ /* 0x000fc80007ffe0ff */
[----:B------:R-:W-:Y:S01]  /*0220*/  ISETP.GE.AND P0, PT, R19, UR7, PT ;  /* 0x0000000713007c0c */ /* 0x000fe2000bf06270 */
[----:B------:R-:W-:-:S03]  /*0230*/  VIADD R24, R29, 0x2 ;  /* 0x000000021d187836 */ /* 0x000fc60000000000 */
[----:B------:R-:W-:Y:S02]  /*0240*/  ISETP.LT.OR P0, PT, R19, RZ, P0 ;  /* 0x000000ff1300720c */ /* 0x000fe40000701670 */
[C---:B------:R-:W-:Y:S02]  /*0250*/  IADD3 R25, PT, PT, R29.reuse, 0x3, RZ ;  /* 0x000000031d197810 */ /* 0x040fe40007ffe0ff */
[C---:B------:R-:W-:Y:S01]  /*0260*/  ISETP.GE.AND P3, PT, R24.reuse, UR7, PT ;  /* 0x0000000718007c0c */ /* 0x040fe2000bf66270 */
[----:B------:R-:W-:Y:S01]  /*0270*/  VIADD R5, R29, 0x4 ;  /* 0x000000041d057836 */ /* 0x000fe20000000000 */
[C---:B------:R-:W-:Y:S02]  /*0280*/  ISETP.GE.AND P2, PT, R25.reuse, UR7, PT ;  /* 0x0000000719007c0c */ /* 0x040fe4000bf46270 */
[----:B------:R-:W-:Y:S02]  /*0290*/  ISETP.LT.OR P3, PT, R24, RZ, P3 ;  /* 0x000000ff1800720c */ /* 0x000fe40001f61670 */
[----:B------:R-:W-:-:S02]  /*02a0*/  ISETP.LT.OR P2, PT, R25, RZ, P2 ;  /* 0x000000ff1900720c */ /* 0x000fc40001741670 */
[----:B------:R-:W-:Y:S01]  /*02b0*/  IADD3 R6, PT, PT, R29, 0x5, RZ ;  /* 0x000000051d067810 */ /* 0x000fe20007ffe0ff */
[----:B------:R-:W0:Y:S01]  /*02c0*/  @!P0 LDC.64 R22, c[0x0][0x380] ;  /* 0x0000e000ff168b82 */ /* 0x000e220000000a00 */
[----:B------:R-:W-:Y:S01]  /*02d0*/  ISETP.GE.AND P1, PT, R5, UR7, PT ;  /* 0x0000000705007c0c */ /* 0x000fe2000bf26270 */
[----:B------:R-:W-:Y:S01]  /*02e0*/  VIADD R27, R29, 0x6 ;  /* 0x000000061d1b7836 */ /* 0x000fe20000000000 */
[C---:B------:R-:W-:Y:S02]  /*02f0*/  ISETP.GE.AND P5, PT, R6.reuse, UR7, PT ;  /* 0x0000000706007c0c */ /* 0x040fe4000bfa6270 */
[----:B------:R-:W-:Y:S02]  /*0300*/  ISETP.LT.OR P1, PT, R5, RZ, P1 ;  /* 0x000000ff0500720c */ /* 0x000fe40000f21670 */
[----:B------:R-:W-:Y:S01]  /*0310*/  IADD3 R29, PT, PT, R29, 0x7, RZ ;  /* 0x000000071d1d7810 */ /* 0x000fe20007ffe0ff */
[----:B------:R-:W1:Y:S01]  /*0320*/  @!P3 LDC.64 R12, c[0x0][0x380] ;  /* 0x0000e000ff0cbb82 */ /* 0x000e620000000a00 */
[----:B------:R-:W-:-:S02]  /*0330*/  ISETP.LT.OR P5, PT, R6, RZ, P5 ;  /* 0x000000ff0600720c */ /* 0x000fc40002fa1670 */
[----:B------:R-:W-:-:S04]  /*0340*/  ISETP.GE.AND P6, PT, R29, UR7, PT ;  /* 0x000000071d007c0c */ /* 0x000fc8000bfc6270 */
[----:B------:R-:W-:-:S07]  /*0350*/  ISETP.LT.OR P6, PT, R29, RZ, P6 ;  /* 0x000000ff1d00720c */ /* 0x000fce00037c1670 */
[----:B------:R-:W3:Y:S01]  /*0360*/  @!P5 LDC.64 R16, c[0x0][0x380] ;  /* 0x0000e000ff10db82 */ /* 0x000ee20000000a00 */
[----:B0-----:R-:W-:-:S07]  /*0370*/  @!P0 IMAD.WIDE.U32 R22, R19, 0x4, R22 ;  /* 0x0000000413168825 */ /* 0x001fce00078e0016 */
[----:B------:R-:W0:Y:S01]  /*0380*/  @!P6 LDC.64 R20, c[0x0][0x380] ;  /* 0x0000e000ff14eb82 */ /* 0x000e220000000a00 */
[----:B------:R-:W4:Y:S01]  /*0390*/  @!P0 LDG.E R23, desc[UR8][R22.64] ;  /* 0x0000000816178981 */ /* 0x000f22000c1e1900 */
[----:B-1----:R-:W-:-:S03]  /*03a0*/  @!P3 IMAD.WIDE.U32 R12, R24, 0x4, R12 ;  /* 0x00000004180cb825 */ /* 0x002fc600078e000c */
[----:B------:R-:W4:Y:S04]  /*03b0*/  @!P0 LDG.E R24, desc[UR8][R14.64+0x4] ;  /* 0x000004080e188981 */ /* 0x000f28000c1e1900 */
[----:B------:R-:W5:Y:S04]  /*03c0*/  @!P3 LDG.E R13, desc[UR8][R12.64] ;  /* 0x000000080c0db981 */ /* 0x000f68000c1e1900 */
[----:B------:R-:W5:Y:S01]  /*03d0*/  @!P5 LDG.E R22, desc[UR8][R14.64+0x14] ;  /* 0x000014080e16d981 */ /* 0x000f62000c1e1900 */
[----:B---3--:R-:W-:-:S03]  /*03e0*/  @!P5 IMAD.WIDE.U32 R16, R6, 0x4, R16 ;  /* 0x000000040610d825 */ /* 0x008fc600078e0010 */
[----:B------:R-:W3:Y:S04]  /*03f0*/  @!P1 LDG.E R6, desc[UR8][R14.64+0x10] ;  /* 0x000010080e069981 */ /* 0x000ee8000c1e1900 */
[----:B------:R-:W3:Y:S01]  /*0400*/  @!P5 LDG.E R17, desc[UR8][R16.64] ;  /* 0x000000081011d981 */ /* 0x000ee2000c1e1900 */
[----:B0-----:R-:W-:-:S06]  /*0410*/  @!P6 IMAD.WIDE.U32 R20, R29, 0x4, R20 ;  /* 0x000000041d14e825 */ /* 0x001fcc00078e0014 */
[----:B------:R-:W3:Y:S01]  /*0420*/  @!P6 LDG.E R21, desc[UR8][R20.64] ;  /* 0x000000081415e981 */ /* 0x000ee2000c1e1900 */
[----:B--2---:R-:W-:Y:S01]  /*0430*/  @!P4 IMAD R0, R9, R10, R0 ;  /* 0x0000000a0900c224 */ /* 0x004fe200078e0200 */
[C---:B------:R-:W-:Y:S01]  /*0440*/  ISETP.GE.AND P4, PT, R27.reuse, UR7, PT ;  /* 0x000000071b007c0c */ /* 0x040fe2000bf86270 */
[----:B------:R-:W0:Y:S03]  /*0450*/  @!P2 LDC.64 R10, c[0x0][0x380] ;  /* 0x0000e000ff0aab82 */ /* 0x000e260000000a00 */
[----:B------:R-:W-:-:S05]  /*0460*/  ISETP.LT.OR P4, PT, R27, RZ, P4 ;  /* 0x000000ff1b00720c */ /* 0x000fca0002781670 */
[----:B------:R-:W1:Y:S08]  /*0470*/  @!P1 LDC.64 R8, c[0x0][0x380] ;  /* 0x0000e000ff089b82 */ /* 0x000e700000000a00 */
[----:B------:R-:W2:Y:S01]  /*0480*/  @!P4 LDC.64 R18, c[0x0][0x380] ;  /* 0x0000e000ff12cb82 */ /* 0x000ea20000000a00 */
[----:B------:R-:W3:Y:S01]  /*0490*/  @!P4 LDG.E R12, desc[UR8][R14.64+0x18] ;  /* 0x000018080e0cc981 */ /* 0x000ee2000c1e1900 */
[----:B0-----:R-:W-:-:S03]  /*04a0*/  @!P2 IMAD.WIDE.U32 R10, R25, 0x4, R10 ;  /* 0x00000004190aa825 */ /* 0x001fc600078e000a */
[----:B------:R-:W5:Y:S04]  /*04b0*/  @!P3 LDG.E R25, desc[UR8][R14.64+0x8] ;  /* 0x000008080e19b981 */ /* 0x000f68000c1e1900 */
[----:B------:R-:W3:Y:S01]  /*04c0*/  @!P2 LDG.E R11, desc[UR8][R10.64] ;  /* 0x000000080a0ba981 */ /* 0x000ee2000c1e1900 */
[----:B-1----:R-:W-:-:S03]  /*04d0*/  @!P1 IMAD.WIDE.U32 R8, R5, 0x4, R8 ;  /* 0x0000000405089825 */ /* 0x002fc600078e0008 */
[----:B------:R-:W3:Y:S04]  /*04e0*/  @!P2 LDG.E R5, desc[UR8][R14.64+0xc] ;  /* 0x00000c080e05a981 */ /* 0x000ee8000c1e1900 */
[----:B------:R-:W3:Y:S01]  /*04f0*/  @!P1 LDG.E R9, desc[UR8][R8.64] ;  /* 0x0000000808099981 */ /* 0x000ee2000c1e1900 */
[----:B--2---:R-:W-:-:S03]  /*0500*/  @!P4 IMAD.WIDE.U32 R18, R27, 0x4, R18 ;  /* 0x000000041b12c825 */ /* 0x004fc600078e0012 */
[----:B------:R-:W2:Y:S04]  /*0510*/  @!P6 LDG.E R10, desc[UR8][R14.64+0x1c] ;  /* 0x00001c080e0ae981 */ /* 0x000ea8000c1e1900 */
[----:B------:R-:W2:Y:S01]  /*0520*/  @!P4 LDG.E R19, desc[UR8][R18.64] ;  /* 0x000000081213c981 */ /* 0x000ea2000c1e1900 */
[----:B------:R-:W-:Y:S01]  /*0530*/  IADD3 R7, PT, PT, R7, 0x8, RZ ;  /* 0x0000000807077810 */ /* 0x000fe20007ffe0ff */
[----:B----4-:R-:W-:-:S03]  /*0540*/  @!P0 IMAD R0, R23, R24, R0 ;  /* 0x0000001817008224 */ /* 0x010fc600078e0200 */
[----:B------:R-:W-:Y:S01]  /*0550*/  ISETP.NE.AND P0, PT, R7, R3, PT ;  /* 0x000000030700720c */ /* 0x000fe20003f05270 */
[----:B-----5:R-:W-:-:S04]  /*0560*/  @!P3 IMAD R0, R13, R25, R0 ;  /* 0x000000190d00b224 */ /* 0x020fc800078e0200 */
[----:B---3--:R-:W-:-:S04]  /*0570*/  @!P2 IMAD R0, R11, R5, R0 ;  /* 0x000000050b00a224 */ /* 0x008fc800078e0200 */
[----:B------:R-:W-:-:S04]  /*0580*/  @!P1 IMAD R0, R9, R6, R0 ;  /* 0x0000000609009224 */ /* 0x000fc800078e0200 */
[----:B------:R-:W-:-:S04]  /*0590*/  @!P5 IMAD R0, R17, R22, R0 ;  /* 0x000000161100d224 */ /* 0x000fc800078e0200 */
[----:B--2---:R-:W-:-:S04]  /*05a0*/  @!P4 IMAD R0, R19, R12, R0 ;  /* 0x0000000c1300c224 */ /* 0x004fc800078e0200 */
[----:B------:R-:W-:Y:S01]  /*05b0*/  @!P6 IMAD R0, R21, R10, R0 ;  /* 0x0000000a1500e224 */ /* 0x000fe200078e0200 */
[----:B------:R-:W-:Y:S06]  /*05c0*/  @P0 BRA `(.L_x_2) ;  /* 0xfffffff800ec0947 */ /* 0x000fec000383ffff */
.L_x_1:
[----:B------:R-:W-:Y:S05]  /*05d0*/  BRA.U !UP1, `(.L_x_0) ;  /* 0x0000000509447547 */ /* 0x000fea000b800000 */
[----:B------:R-:W0:Y:S01]  /*05e0*/  LDCU UR4, c[0x0][0x39c] ;  /* 0x00007380ff0477ac */ /* 0x000e220008000800 */
[----:B------:R-:W-:Y:S02]  /*05f0*/  UISETP.GE.U32.AND UP0, UPT, UR6, 0x4, UPT ;  /* 0x000000040600788c */ /* 0x000fe4000bf06070 */
[----:B0-----:R-:W-:-:S04]  /*0600*/  ULOP3.LUT UR5, UR4, 0x3, URZ, 0xc0, !UPT ;  /* 0x0000000304057892 */ /* 0x001fc8000f8ec0ff */
[----:B------:R-:W-:-:S03]  /*0610*/  UISETP.NE.AND UP1, UPT, UR5, URZ, UPT ;  /* 0x000000ff0500728c */ /* 0x000fc6000bf25270 */
[----:B------:R-:W-:Y:S08]  /*0620*/  BRA.U !UP0, `(.L_x_3) ;  /* 0x0000000108907547 */ /* 0x000ff0000b800000 */
[----:B------:R-:W0:Y:S01]  /*0630*/  LDCU UR6, c[0x0][0x398] ;  /* 0x00007300ff0677ac */ /* 0x000e220008000800 */
[----:B------:R-:W-:Y:S01]  /*0640*/  IMAD.IADD R17, R4, 0x1, R3 ;  /* 0x0000000104117824 */ /* 0x000fe200078e0203 */
[----:B------:R-:W1:Y:S03]  /*0650*/  LDC.64 R8, c[0x0][0x388] ;  /* 0x0000e200ff087b82 */ /* 0x000e660000000a00 */
[C---:B------:R-:W-:Y:S01]  /*0660*/  VIADD R5, R17.reuse, 0x3 ;  /* 0x0000000311057836 */ /* 0x040fe20000000000 */
[C---:B------:R-:W-:Y:S02]  /*0670*/  IADD3 R19, PT, PT, R17.reuse, 0x1, RZ ;  /* 0x0000000111137810 */ /* 0x040fe40007ffe0ff */
[C---:B------:R-:W-:Y:S02]  /*0680*/  IADD3 R21, PT, PT, R17.reuse, 0x2, RZ ;  /* 0x0000000211157810 */ /* 0x040fe40007ffe0ff */
[----:B0-----:R-:W-:-:S02]  /*0690*/  ISETP.GE.AND P0, PT, R17, UR6, PT ;  /* 0x0000000611007c0c */ /* 0x001fc4000bf06270 */
[----:B------:R-:W-:Y:S02]  /*06a0*/  ISETP.GE.AND P1, PT, R19, UR6, PT ;  /* 0x0000000613007c0c */ /* 0x000fe4000bf26270 */
[----:B------:R-:W-:Y:S02]  /*06b0*/  ISETP.LT.OR P0, PT, R17, RZ, P0 ;  /* 0x000000ff1100720c */ /* 0x000fe40000701670 */
[----:B------:R-:W-:Y:S02]  /*06c0*/  ISETP.GE.AND P2, PT, R21, UR6, PT ;  /* 0x0000000615007c0c */ /* 0x000fe4000bf46270 */
[----:B------:R-:W-:Y:S01]  /*06d0*/  ISETP.LT.OR P1, PT, R19, RZ, P1 ;  /* 0x000000ff1300720c */ /* 0x000fe20000f21670 */
[----:B-1----:R-:W-:Y:S01]  /*06e0*/  IMAD.WIDE.U32 R8, R3, 0x4, R8 ;  /* 0x0000000403087825 */ /* 0x002fe200078e0008 */
[----:B------:R-:W-:Y:S02]  /*06f0*/  ISETP.LT.OR P2, PT, R21, RZ, P2 ;  /* 0x000000ff1500720c */ /* 0x000fe40001741670 */
[----:B------:R-:W-:-:S04]  /*0700*/  ISETP.GE.AND P3, PT, R5, UR6, PT ;  /* 0x0000000605007c0c */ /* 0x000fc8000bf66270 */
[----:B------:R-:W-:Y:S01]  /*0710*/  ISETP.LT.OR P3, PT, R5, RZ, P3 ;  /* 0x000000ff0500720c */ /* 0x000fe20001f61670 */
[----:B------:R-:W0:Y:S01]  /*0720*/  @!P0 LDC.64 R14, c[0x0][0x380] ;  /* 0x0000e000ff0e8b82 */ /* 0x000e220000000a00 */
[----:B------:R-:W2:Y:S07]  /*0730*/  @!P0 LDG.E R16, desc[UR8][R8.64] ;  /* 0x0000000808108981 */ /* 0x000eae000c1e1900 */
[----:B------:R-:W1:Y:S04]  /*0740*/  @!P1 LDC.64 R12, c[0x0][0x380] ;  /* 0x0000e000ff0c9b82 */ /* 0x000e680000000a00 */
[----:B------:R-:W3:Y:S04]  /*0750*/  @!P3 LDG.E R18, desc[UR8][R8.64+0xc] ;  /* 0x00000c080812b981 */ /* 0x000ee8000c1e1900 */
[----:B------:R-:W4:Y:S08]  /*0760*/  @!P2 LDC.64 R10, c[0x0][0x380] ;  /* 0x0000e000ff0aab82 */ /* 0x000f300000000a00 */
[----:B------:R-:W5:Y:S01]  /*0770*/  @!P3 LDC.64 R6, c[0x0][0x380] ;  /* 0x0000e000ff06bb82 */ /* 0x000f620000000a00 */
[----:B0-----:R-:W-:-:S02]  /*0780*/  @!P0 IMAD.WIDE.U32 R14, R17, 0x4, R14 ;  /* 0x00000004110e8825 */ /* 0x001fc400078e000e */
[----:B------:R-:W3:Y:S04]  /*0790*/  @!P1 LDG.E R17, desc[UR8][R8.64+0x4] ;  /* 0x0000040808119981 */ /* 0x000ee8000c1e1900 */
[----:B------:R-:W2:Y:S01]  /*07a0*/  @!P0 LDG.E R15, desc[UR8][R14.64] ;  /* 0x000000080e0f8981 */ /* 0x000ea2000c1e1900 */
[----:B-1----:R-:W-:-:S06]  /*07b0*/  @!P1 IMAD.WIDE.U32 R12, R19, 0x4, R12 ;  /* 0x00000004130c9825 */ /* 0x002fcc00078e000c */
[----:B------:R-:W3:Y:S01]  /*07c0*/  @!P1 LDG.E R13, desc[UR8][R12.64] ;  /* 0x000000080c0d9981 */ /* 0x000ee2000c1e1900 */
[----:B----4-:R-:W-:-:S06]  /*07d0*/  @!P2 IMAD.WIDE.U32 R10, R21, 0x4, R10 ;  /* 0x00000004150aa825 */ /* 0x010fcc00078e000a */
[----:B------:R-:W4:Y:S01]  /*07e0*/  @!P2 LDG.E R11, desc[UR8][R10.64] ;  /* 0x000000080a0ba981 */ /* 0x000f22000c1e1900 */
[----:B-----5:R-:W-:-:S03]  /*07f0*/  @!P3 IMAD.WIDE.U32 R6, R5, 0x4, R6 ;  /* 0x000000040506b825 */ /* 0x020fc600078e0006 */
[----:B------:R-:W4:Y:S04]  /*0800*/  @!P2 LDG.E R5, desc[UR8][R8.64+0x8] ;  /* 0x000008080805a981 */ /* 0x000f28000c1e1900 */
[----:B------:R-:W5:Y:S01]  /*0810*/  @!P3 LDG.E R7, desc[UR8][R6.64] ;  /* 0x000000080607b981 */ /* 0x000f62000c1e1900 */
[----:B------:R-:W-:Y:S01]  /*0820*/  IADD3 R3, PT, PT, R3, 0x4, RZ ;  /* 0x0000000403037810 */ /* 0x000fe20007ffe0ff */
[----:B--2---:R-:W-:-:S04]  /*0830*/  @!P0 IMAD R0, R15, R16, R0 ;  /* 0x000000100f008224 */ /* 0x004fc800078e0200 */
[----:B---3--:R-:W-:-:S04]  /*0840*/  @!P1 IMAD R0, R13, R17, R0 ;  /* 0x000000110d009224 */ /* 0x008fc800078e0200 */
[----:B----4-:R-:W-:-:S04]  /*0850*/  @!P2 IMAD R0, R11, R5, R0 ;  /* 0x000000050b00a224 */ /* 0x010fc800078e0200 */
[----:B-----5:R-:W-:-:S07]  /*0860*/  @!P3 IMAD R0, R7, R18, R0 ;  /* 0x000000120700b224 */ /* 0x020fce00078e0200 */
.L_x_3:
[----:B------:R-:W-:Y:S05]  /*0870*/  BRA.U !UP1, `(.L_x_0) ;  /* 0x00000001099c7547 */ /* 0x000fea000b800000 */
[----:B------:R-:W-:Y:S02]  /*0880*/  UISETP.NE.AND UP0, UPT, UR5, 0x1, UPT ;  /* 0x000000010500788c */ /* 0x000fe4000bf05270 */
[----:B------:R-:W-:-:S04]  /*0890*/  ULOP3.LUT UR4, UR4, 0x1, URZ, 0xc0, !UPT ;  /* 0x0000000104047892 */ /* 0x000fc8000f8ec0ff */
[----:B------:R-:W-:-:S03]  /*08a0*/  UISETP.NE.U32.AND UP1, UPT, UR4, 0x1, UPT ;  /* 0x000000010400788c */ /* 0x000fc6000bf25070 */
[----:B------:R-:W-:Y:S08]  /*08b0*/  BRA.U !UP0, `(.L_x_4) ;  /* 0x0000000108507547 */ /* 0x000ff0000b800000 */
[----:B------:R-:W0:Y:S01]  /*08c0*/  LDCU UR4, c[0x0][0x398] ;  /* 0x00007300ff0477ac */ /* 0x000e220008000800 */
[----:B------:R-:W-:Y:S01]  /*08d0*/  IADD3 R5, PT, PT, R4, R3, RZ ;  /* 0x0000000304057210 */ /* 0x000fe20007ffe0ff */
[----:B------:R-:W1:Y:S04]  /*08e0*/  LDC.64 R6, c[0x0][0x388] ;  /* 0x0000e200ff067b82 */ /* 0x000e680000000a00 */
[C---:B------:R-:W-:Y:S01]  /*08f0*/  VIADD R15, R5.reuse, 0x1 ;  /* 0x00000001050f7836 */ /* 0x040fe20000000000 */
[----:B0-----:R-:W-:-:S04]  /*0900*/  ISETP.GE.AND P0, PT, R5, UR4, PT ;  /* 0x0000000405007c0c */ /* 0x001fc8000bf06270 */
[----:B------:R-:W-:Y:S02]  /*0910*/  ISETP.GE.AND P1, PT, R15, UR4, PT ;  /* 0x000000040f007c0c */ /* 0x000fe4000bf26270 */
[----:B------:R-:W-:Y:S02]  /*0920*/  ISETP.LT.OR P0, PT, R5, RZ, P0 ;  /* 0x000000ff0500720c */ /* 0x000fe40000701670 */
[----:B------:R-:W-:Y:S01]  /*0930*/  ISETP.LT.OR P1, PT, R15, RZ, P1 ;  /* 0x000000ff0f00720c */ /* 0x000fe20000f21670 */
[----:B-1----:R-:W-:-:S10]  /*0940*/  IMAD.WIDE.U32 R10, R3, 0x4, R6 ;  /* 0x00000004030a7825 */ /* 0x002fd400078e0006 */
[----:B------:R-:W0:Y:S08]  /*0950*/  @!P0 LDC.64 R8, c[0x0][0x380] ;  /* 0x0000e000ff088b82 */ /* 0x000e300000000a00 */
[----:B------:R-:W1:Y:S01]  /*0960*/  @!P1 LDC.64 R12, c[0x0][0x380] ;  /* 0x0000e000ff0c9b82 */ /* 0x000e620000000a00 */
[----:B0-----:R-:W-:Y:S02]  /*0970*/  @!P0 IMAD.WIDE.U32 R6, R5, 0x4, R8 ;  /* 0x0000000405068825 */ /* 0x001fe400078e0008 */
[----:B------:R-:W2:Y:S04]  /*0980*/  @!P0 LDG.E R5, desc[UR8][R10.64] ;  /* 0x000000080a058981 */ /* 0x000ea8000c1e1900 */
[----:B------:R-:W2:Y:S01]  /*0990*/  @!P0 LDG.E R7, desc[UR8][R6.64] ;  /* 0x0000000806078981 */ /* 0x000ea2000c1e1900 */
[----:B-1----:R-:W-:-:S03]  /*09a0*/  @!P1 IMAD.WIDE.U32 R8, R15, 0x4, R12 ;  /* 0x000000040f089825 */ /* 0x002fc600078e000c */
[----:B------:R-:W3:Y:S04]  /*09b0*/  @!P1 LDG.E R12, desc[UR8][R10.64+0x4] ;  /* 0x000004080a0c9981 */ /* 0x000ee8000c1e1900 */
[----:B------:R-:W3:Y:S01]  /*09c0*/  @!P1 LDG.E R9, desc[UR8][R8.64] ;  /* 0x0000000808099981 */ /* 0x000ee2000c1e1900 */
[----:B------:R-:W-:Y:S01]  /*09d0*/  IADD3 R3, PT, PT, R3, 0x2, RZ ;  /* 0x0000000203037810 */ /* 0x000fe20007ffe0ff */
[----:B--2---:R-:W-:-:S04]  /*09e0*/  @!P0 IMAD R0, R7, R5, R0 ;  /* 0x0000000507008224 */ /* 0x004fc800078e0200 */
[----:B---3--:R-:W-:-:S07]  /*09f0*/  @!P1 IMAD R0, R9, R12, R0 ;  /* 0x0000000c09009224 */ /* 0x008fce00078e0200 */
.L_x_4:
[----:B------:R-:W-:Y:S05]  /*0a00*/  BRA.U UP1, `(.L_x_0) ;  /* 0x0000000101387547 */ /* 0x000fea000b800000 */
[----:B------:R-:W0:Y:S01]  /*0a10*/  LDCU UR4, c[0x0][0x398] ;  /* 0x00007300ff0477ac */ /* 0x000e220008000800 */
[----:B------:R-:W-:Y:S01]  /*0a20*/  IADD3 R9, PT, PT, R4, R3, RZ ;  /* 0x0000000304097210 */ /* 0x000fe20007ffe0ff */
[----:B------:R-:W-:Y:S03]  /*0a30*/  BSSY.RECONVERGENT B0, `(.L_x_0) ;  /* 0x000000b000007945 */ /* 0x000fe60003800200 */
[----:B0-----:R-:W-:-:S04]  /*0a40*/  ISETP.GE.AND P0, PT, R9, UR4, PT ;  /* 0x0000000409007c0c */ /* 0x001fc8000bf06270 */
[----:B------:R-:W-:-:S13]  /*0a50*/  ISETP.LT.OR P0, PT, R9, RZ, P0 ;  /* 0x000000ff0900720c */ /* 0x000fda0000701670 */
[----:B------:R-:W-:Y:S05]  /*0a60*/  @P0 BRA `(.L_x_5) ;  /* 0x00000000001c0947 */ /* 0x000fea0003800000 */
[----:B------:R-:W0:Y:S08]  /*0a70*/  LDC.64 R4, c[0x0][0x380] ;  /* 0x0000e000ff047b82 */ /* 0x000e300000000a00 */
[----:B------:R-:W1:Y:S01]  /*0a80*/  LDC.64 R6, c[0x0][0x388] ;  /* 0x0000e200ff067b82 */ /* 0x000e620000000a00 */
[----:B0-----:R-:W-:-:S06]  /*0a90*/  IMAD.WIDE.U32 R4, R9, 0x4, R4 ;  /* 0x0000000409047825 */ /* 0x001fcc00078e0004 */
[----:B------:R-:W2:Y:S01]  /*0aa0*/  LDG.E R5, desc[UR8][R4.64] ;  /* 0x0000000804057981 */ /* 0x000ea2000c1e1900 */
[----:B-1----:R-:W-:-:S06]  /*0ab0*/  IMAD.WIDE.U32 R6, R3, 0x4, R6 ;  /* 0x0000000403067825 */ /* 0x002fcc00078e0006 */
[----:B------:R-:W2:Y:S02]  /*0ac0*/  LDG.E R6, desc[UR8][R6.64] ;  /* 0x0000000806067981 */ /* 0x000ea4000c1e1900 */
[----:B--2---:R-:W-:-:S07]  /*0ad0*/  IMAD R0, R5, R6, R0 ;  /* 0x0000000605007224 */ /* 0x004fce00078e0200 */
.L_x_5:
[----:B------:R-:W-:Y:S05]  /*0ae0*/  BSYNC.RECONVERGENT B0 ;  /* 0x0000000000007941 */ /* 0x000fea0003800200 */
.L_x_0:
[----:B------:R-:W0:Y:S02]  /*0af0*/  LDC.64 R4, c[0x0][0x390] ;  /* 0x0000e400ff047b82 */ /* 0x000e240000000a00 */
[----:B0-----:R-:W-:-:S05]  /*0b00*/  IMAD.WIDE R2, R2, 0x4, R4 ;  /* 0x0000000402027825 */ /* 0x001fca00078e0204 */
[----:B------:R-:W-:Y:S01]  /*0b10*/  STG.E desc[UR8][R2.64], R0 ;  /* 0x0000000002007986 */ /* 0x000fe2000c101908 */
[----:B------:R-:W-:Y:S05]  /*0b20*/  EXIT ;  /* 0x000000000000794d */ /* 0x000fea0003800000 */
.L_x_6:
[----:B------:R-:W-:-:S00]  /*0b30*/  BRA `(.L_x_6) ;  /* 0xfffffffc00fc7947 */ /* 0x000fc0000383ffff */
[----:B------:R-:W-:-:S00]  /*0b40*/  NOP ;  /* 0x0000000000007918 */ /* 0x000fc00000000000 */
        /* <DEDUP_REMOVED lines=11> */
.L_x_7:


//--------------------- .nv.shared.reserved.0     --------------------------
	.section	.nv.shared.reserved.0,"aw",@nobits
	.weak		__nv_reservedSMEM_offset_0_alias
	.size		__nv_reservedSMEM_offset_0_alias, 0, 64
	.other		__nv_reservedSMEM_offset_0_alias,@"STO_CUDA_RESERVED_SHARED STV_DEFAULT"
__nv_reservedSMEM_offset_0_alias:
	.zero		0
	.zero		64


//--------------------- .nv.constant0._Z14convolution_1dPiS_S_ii --------------------------
	.section	.nv.constant0._Z14convolution_1dPiS_S_ii,"a",@progbits
	.sectionflags	@""
	.align	4
.nv.constant0._Z14convolution_1dPiS_S_ii:
	.zero		928


//--------------------- SYMBOLS --------------------------

	.type		.nv.reservedSmem.offset0,@object
	.size		.nv.reservedSmem.offset0,0x4
